//
// Generated by NVIDIA NVVM Compiler
//
// Compiler Build ID: CL-36424714
// Cuda compilation tools, release 13.0, V13.0.88
// Based on NVVM 20.0.0
//

.version 9.0
.target sm_100
.address_size 64

	// .globl	_Z29GenerateHistogramAndPredicatePiS_S_S_S_S_

.visible .entry _Z29GenerateHistogramAndPredicatePiS_S_S_S_S_(
	.param .u64 .ptr .align 1 _Z29GenerateHistogramAndPredicatePiS_S_S_S_S__param_0,
	.param .u64 .ptr .align 1 _Z29GenerateHistogramAndPredicatePiS_S_S_S_S__param_1,
	.param .u64 .ptr .align 1 _Z29GenerateHistogramAndPredicatePiS_S_S_S_S__param_2,
	.param .u64 .ptr .align 1 _Z29GenerateHistogramAndPredicatePiS_S_S_S_S__param_3,
	.param .u64 .ptr .align 1 _Z29GenerateHistogramAndPredicatePiS_S_S_S_S__param_4,
	.param .u64 .ptr .align 1 _Z29GenerateHistogramAndPredicatePiS_S_S_S_S__param_5
)
{
	.reg .b32 	%r<14>;
	.reg .b64 	%rd<19>;

	ld.param.u64 	%rd1, [_Z29GenerateHistogramAndPredicatePiS_S_S_S_S__param_0];
	ld.param.u64 	%rd2, [_Z29GenerateHistogramAndPredicatePiS_S_S_S_S__param_1];
	ld.param.u64 	%rd3, [_Z29GenerateHistogramAndPredicatePiS_S_S_S_S__param_2];
	ld.param.u64 	%rd4, [_Z29GenerateHistogramAndPredicatePiS_S_S_S_S__param_3];
	ld.param.u64 	%rd5, [_Z29GenerateHistogramAndPredicatePiS_S_S_S_S__param_4];
	ld.param.u64 	%rd6, [_Z29GenerateHistogramAndPredicatePiS_S_S_S_S__param_5];
	cvta.to.global.u64 	%rd7, %rd5;
	cvta.to.global.u64 	%rd8, %rd6;
	cvta.to.global.u64 	%rd9, %rd4;
	cvta.to.global.u64 	%rd10, %rd3;
	cvta.to.global.u64 	%rd11, %rd2;
	cvta.to.global.u64 	%rd12, %rd1;
	mov.u32 	%r1, %tid.x;
	mul.wide.u32 	%rd13, %r1, 4;
	add.s64 	%rd14, %rd12, %rd13;
	ld.global.u32 	%r2, [%rd14];
	ld.global.u32 	%r3, [%rd11];
	shr.s32 	%r4, %r2, %r3;
	ld.global.u32 	%r5, [%rd10];
	mov.b32 	%r6, -1;
	shl.b32 	%r7, %r6, %r5;
	not.b32 	%r8, %r7;
	and.b32  	%r9, %r4, %r8;
	mul.wide.u32 	%rd15, %r9, 4;
	add.s64 	%rd16, %rd9, %rd15;
	atom.global.add.u32 	%r10, [%rd16], 1;
	ld.global.u32 	%r11, [%rd8];
	mad.lo.s32 	%r12, %r9, %r11, %r1;
	mul.wide.s32 	%rd17, %r12, 4;
	add.s64 	%rd18, %rd7, %rd17;
	mov.b32 	%r13, 1;
	st.global.u32 	[%rd18], %r13;
	ret;

}
	// .globl	_Z9PrefixSumPiS_S_
.visible .entry _Z9PrefixSumPiS_S_(
	.param .u64 .ptr .align 1 _Z9PrefixSumPiS_S__param_0,
	.param .u64 .ptr .align 1 _Z9PrefixSumPiS_S__param_1,
	.param .u64 .ptr .align 1 _Z9PrefixSumPiS_S__param_2
)
{
	.reg .pred 	%p<5>;
	.reg .b32 	%r<28>;
	.reg .b64 	%rd<16>;

	ld.param.u64 	%rd4, [_Z9PrefixSumPiS_S__param_0];
	ld.param.u64 	%rd3, [_Z9PrefixSumPiS_S__param_1];
	ld.param.u64 	%rd5, [_Z9PrefixSumPiS_S__param_2];
	cvta.to.global.u64 	%rd1, %rd4;
	cvta.to.global.u64 	%rd2, %rd5;
	mov.u32 	%r1, %ctaid.x;
	mov.u32 	%r2, %tid.x;
	ld.global.u32 	%r27, [%rd2];
	setp.ge.s32 	%p1, %r2, %r27;
	@%p1 bra 	$L__BB1_8;
	mad.lo.s32 	%r13, %r27, %r1, %r2;
	mul.wide.u32 	%rd6, %r13, 4;
	add.s64 	%rd7, %rd1, %rd6;
	ld.global.u32 	%r4, [%rd7];
	mov.u32 	%r5, %ntid.x;
	setp.lt.u32 	%p2, %r5, 2;
	@%p2 bra 	$L__BB1_7;
	mov.b32 	%r24, 1;
	mov.u32 	%r26, %r4;
$L__BB1_3:
	setp.lt.u32 	%p3, %r2, %r24;
	@%p3 bra 	$L__BB1_5;
	ld.global.u32 	%r15, [%rd2];
	sub.s32 	%r16, %r2, %r24;
	mad.lo.s32 	%r17, %r15, %r1, %r16;
	mul.wide.u32 	%rd8, %r17, 4;
	add.s64 	%rd9, %rd1, %rd8;
	ld.global.u32 	%r18, [%rd9];
	add.s32 	%r26, %r18, %r26;
$L__BB1_5:
	bar.sync 	0;
	ld.global.u32 	%r19, [%rd2];
	mad.lo.s32 	%r20, %r19, %r1, %r2;
	mul.wide.s32 	%rd10, %r20, 4;
	add.s64 	%rd11, %rd1, %rd10;
	st.global.u32 	[%rd11], %r26;
	bar.sync 	0;
	shl.b32 	%r24, %r24, 1;
	setp.lt.u32 	%p4, %r24, %r5;
	@%p4 bra 	$L__BB1_3;
	ld.global.u32 	%r27, [%rd2];
$L__BB1_7:
	mad.lo.s32 	%r21, %r27, %r1, %r2;
	mul.wide.s32 	%rd12, %r21, 4;
	add.s64 	%rd13, %rd1, %rd12;
	ld.global.u32 	%r22, [%rd13];
	sub.s32 	%r23, %r22, %r4;
	cvta.to.global.u64 	%rd14, %rd3;
	add.s64 	%rd15, %rd14, %rd12;
	st.global.u32 	[%rd15], %r23;
	bar.sync 	0;
$L__BB1_8:
	ret;

}
	// .globl	_Z7ReOrderPiS_S_S_S_S_S_
.visible .entry _Z7ReOrderPiS_S_S_S_S_S_(
	.param .u64 .ptr .align 1 _Z7ReOrderPiS_S_S_S_S_S__param_0,
	.param .u64 .ptr .align 1 _Z7ReOrderPiS_S_S_S_S_S__param_1,
	.param .u64 .ptr .align 1 _Z7ReOrderPiS_S_S_S_S_S__param_2,
	.param .u64 .ptr .align 1 _Z7ReOrderPiS_S_S_S_S_S__param_3,
	.param .u64 .ptr .align 1 _Z7ReOrderPiS_S_S_S_S_S__param_4,
	.param .u64 .ptr .align 1 _Z7ReOrderPiS_S_S_S_S_S__param_5,
	.param .u64 .ptr .align 1 _Z7ReOrderPiS_S_S_S_S_S__param_6
)
{
	.reg .b32 	%r<15>;
	.reg .b64 	%rd<23>;

	ld.param.u64 	%rd1, [_Z7ReOrderPiS_S_S_S_S_S__param_0];
	ld.param.u64 	%rd2, [_Z7ReOrderPiS_S_S_S_S_S__param_1];
	ld.param.u64 	%rd3, [_Z7ReOrderPiS_S_S_S_S_S__param_2];
	ld.param.u64 	%rd4, [_Z7ReOrderPiS_S_S_S_S_S__param_3];
	ld.param.u64 	%rd5, [_Z7ReOrderPiS_S_S_S_S_S__param_4];
	ld.param.u64 	%rd6, [_Z7ReOrderPiS_S_S_S_S_S__param_5];
	ld.param.u64 	%rd7, [_Z7ReOrderPiS_S_S_S_S_S__param_6];
	cvta.to.global.u64 	%rd8, %rd2;
	cvta.to.global.u64 	%rd9, %rd3;
	cvta.to.global.u64 	%rd10, %rd4;
	cvta.to.global.u64 	%rd11, %rd7;
	cvta.to.global.u64 	%rd12, %rd6;
	cvta.to.global.u64 	%rd13, %rd5;
	cvta.to.global.u64 	%rd14, %rd1;
	mov.u32 	%r1, %tid.x;
	mul.wide.u32 	%rd15, %r1, 4;
	add.s64 	%rd16, %rd14, %rd15;
	ld.global.u32 	%r2, [%rd16];
	ld.global.u32 	%r3, [%rd13];
	shr.s32 	%r4, %r2, %r3;
	ld.global.u32 	%r5, [%rd12];
	mov.b32 	%r6, -1;
	shl.b32 	%r7, %r6, %r5;
	not.b32 	%r8, %r7;
	and.b32  	%r9, %r4, %r8;
	ld.global.u32 	%r10, [%rd11];
	mad.lo.s32 	%r11, %r9, %r10, %r1;
	mul.wide.s32 	%rd17, %r11, 4;
	add.s64 	%rd18, %rd10, %rd17;
	ld.global.u32 	%r12, [%rd18];
	mul.wide.u32 	%rd19, %r9, 4;
	add.s64 	%rd20, %rd9, %rd19;
	ld.global.u32 	%r13, [%rd20];
	add.s32 	%r14, %r13, %r12;
	mul.wide.s32 	%rd21, %r14, 4;
	add.s64 	%rd22, %rd8, %rd21;
	st.global.u32 	[%rd22], %r2;
	ret;

}


// ===== COMPILED SASS (sm_100) =====

	.target	sm_100

	.elftype	@"ET_EXEC"


//--------------------- .note.nv.tkinfo           --------------------------
	.section	.note.nv.tkinfo,"",@"SHT_NOTE"
	.sectionflags	@"SHF_NOTE_NV_TKINFO"
	.tkinfo
        /*0018*/ 	.word	0x00000002
        /*0030*/ 	.string	""
        /*0030*/ 	.string	"ptxas"
        /*0030*/ 	.string	"Cuda compilation tools, release 13.0, V13.0.88"
        /*0030*/ 	.string	"Build cuda_13.0.r13.0/compiler.36424714_0"
        /*0030*/ 	.string	"-arch sm_100 -m 64 "



//--------------------- .note.nv.cuinfo           --------------------------
	.section	.note.nv.cuinfo,"",@"SHT_NOTE"
	.sectionflags	@"SHF_NOTE_NV_CUINFO"
        /*0018*/ 	.short	0x0002
        /*001a*/ 	.short	0x0064
        /*001c*/ 	.short	0x0082
	.zero		2


//--------------------- .nv.info                  --------------------------
	.section	.nv.info,"",@"SHT_CUDA_INFO"
	.align	4


	//----- nvinfo : EIATTR_REGCOUNT
	.align		4
        /*0000*/ 	.byte	0x04, 0x2f
        /*0002*/ 	.short	(.L_1 - .L_0)
	.align		4
.L_0:
        /*0004*/ 	.word	index@(_Z29GenerateHistogramAndPredicatePiS_S_S_S_S_)
        /*0008*/ 	.word	0x00000014


	//----- nvinfo : EIATTR_FRAME_SIZE
	.align		4
.L_1:
        /*000c*/ 	.byte	0x04, 0x11
        /*000e*/ 	.short	(.L_3 - .L_2)
	.align		4
.L_2:
        /*0010*/ 	.word	index@(_Z29GenerateHistogramAndPredicatePiS_S_S_S_S_)
        /*0014*/ 	.word	0x00000000


	//----- nvinfo : EIATTR_REGCOUNT
	.align		4
.L_3:
        /*0018*/ 	.byte	0x04, 0x2f
        /*001a*/ 	.short	(.L_5 - .L_4)
	.align		4
.L_4:
        /*001c*/ 	.word	index@(_Z9PrefixSumPiS_S_)
        /*0020*/ 	.word	0x0000000e


	//----- nvinfo : EIATTR_FRAME_SIZE
	.align		4
.L_5:
        /*0024*/ 	.byte	0x04, 0x11
        /*0026*/ 	.short	(.L_7 - .L_6)
	.align		4
.L_6:
        /*0028*/ 	.word	index@(_Z9PrefixSumPiS_S_)
        /*002c*/ 	.word	0x00000000


	//----- nvinfo : EIATTR_REGCOUNT
	.align		4
.L_7:
        /*0030*/ 	.byte	0x04, 0x2f
        /*0032*/ 	.short	(.L_9 - .L_8)
	.align		4
.L_8:
        /*0034*/ 	.word	index@(_Z7ReOrderPiS_S_S_S_S_S_)
        /*0038*/ 	.word	0x00000014


	//----- nvinfo : EIATTR_FRAME_SIZE
	.align		4
.L_9:
        /*003c*/ 	.byte	0x04, 0x11
        /*003e*/ 	.short	(.L_11 - .L_10)
	.align		4
.L_10:
        /*0040*/ 	.word	index@(_Z7ReOrderPiS_S_S_S_S_S_)
        /*0044*/ 	.word	0x00000000


	//----- nvinfo : EIATTR_MIN_STACK_SIZE
	.align		4
.L_11:
        /*0048*/ 	.byte	0x04, 0x12
        /*004a*/ 	.short	(.L_13 - .L_12)
	.align		4
.L_12:
        /*004c*/ 	.word	index@(_Z7ReOrderPiS_S_S_S_S_S_)
        /*0050*/ 	.word	0x00000000


	//----- nvinfo : EIATTR_MIN_STACK_SIZE
	.align		4
.L_13:
        /*0054*/ 	.byte	0x04, 0x12
        /*0056*/ 	.short	(.L_15 - .L_14)
	.align		4
.L_14:
        /*0058*/ 	.word	index@(_Z9PrefixSumPiS_S_)
        /*005c*/ 	.word	0x00000000


	//----- nvinfo : EIATTR_MIN_STACK_SIZE
	.align		4
.L_15:
        /*0060*/ 	.byte	0x04, 0x12
        /*0062*/ 	.short	(.L_17 - .L_16)
	.align		4
.L_16:
        /*0064*/ 	.word	index@(_Z29GenerateHistogramAndPredicatePiS_S_S_S_S_)
        /*0068*/ 	.word	0x00000000
.L_17:


//--------------------- .nv.compat                --------------------------
	.section	.nv.compat,"",@"SHT_CUDA_COMPAT_INFO"
	.align	4
        /*0000*/ 	.byte	0x02, 0x09, 0x00, 0x00, 0x02, 0x02, 0x01, 0x00, 0x02, 0x05, 0x05, 0x00, 0x03, 0x07, 0x01, 0x01
        /*0010*/ 	.byte	0x02, 0x03, 0x00, 0x00, 0x02, 0x06, 0x01, 0x00, 0x04, 0x0b, 0x08, 0x00, 0x09, 0x00, 0x00, 0x00
        /*0020*/ 	.byte	0x00, 0x00, 0x00, 0x00


//--------------------- .nv.info._Z7ReOrderPiS_S_S_S_S_S_ --------------------------
	.section	.nv.info._Z7ReOrderPiS_S_S_S_S_S_,"",@"SHT_CUDA_INFO"
	.sectionflags	@""
	.align	4


	//----- nvinfo : EIATTR_CUDA_API_VERSION
	.align		4
        /*0000*/ 	.byte	0x04, 0x37
        /*0002*/ 	.short	(.L_19 - .L_18)
.L_18:
        /*0004*/ 	.word	0x00000082


	//----- nvinfo : EIATTR_KPARAM_INFO
	.align		4
.L_19:
        /*0008*/ 	.byte	0x04, 0x17
        /*000a*/ 	.short	(.L_21 - .L_20)
.L_20:
        /*000c*/ 	.word	0x00000000
        /*0010*/ 	.short	0x0006
        /*0012*/ 	.short	0x0030
        /*0014*/ 	.byte	0x00, 0xf5, 0x21, 0x00


	//----- nvinfo : EIATTR_KPARAM_INFO
	.align		4
.L_21:
        /*0018*/ 	.byte	0x04, 0x17
        /*001a*/ 	.short	(.L_23 - .L_22)
.L_22:
        /*001c*/ 	.word	0x00000000
        /*0020*/ 	.short	0x0005
        /*0022*/ 	.short	0x0028
        /*0024*/ 	.byte	0x00, 0xf5, 0x21, 0x00


	//----- nvinfo : EIATTR_KPARAM_INFO
	.align		4
.L_23:
        /*0028*/ 	.byte	0x04, 0x17
        /*002a*/ 	.short	(.L_25 - .L_24)
.L_24:
        /*002c*/ 	.word	0x00000000
        /*0030*/ 	.short	0x0004
        /*0032*/ 	.short	0x0020
        /*0034*/ 	.byte	0x00, 0xf5, 0x21, 0x00


	//----- nvinfo : EIATTR_KPARAM_INFO
	.align		4
.L_25:
        /*0038*/ 	.byte	0x04, 0x17
        /*003a*/ 	.short	(.L_27 - .L_26)
.L_26:
        /*003c*/ 	.word	0x00000000
        /*0040*/ 	.short	0x0003
        /*0042*/ 	.short	0x0018
        /*0044*/ 	.byte	0x00, 0xf5, 0x21, 0x00


	//----- nvinfo : EIATTR_KPARAM_INFO
	.align		4
.L_27:
        /*0048*/ 	.byte	0x04, 0x17
        /*004a*/ 	.short	(.L_29 - .L_28)
.L_28:
        /*004c*/ 	.word	0x00000000
        /*0050*/ 	.short	0x0002
        /*0052*/ 	.short	0x0010
        /*0054*/ 	.byte	0x00, 0xf5, 0x21, 0x00


	//----- nvinfo : EIATTR_KPARAM_INFO
	.align		4
.L_29:
        /*0058*/ 	.byte	0x04, 0x17
        /*005a*/ 	.short	(.L_31 - .L_30)
.L_30:
        /*005c*/ 	.word	0x00000000
        /*0060*/ 	.short	0x0001
        /*0062*/ 	.short	0x0008
        /*0064*/ 	.byte	0x00, 0xf5, 0x21, 0x00


	//----- nvinfo : EIATTR_KPARAM_INFO
	.align		4
.L_31:
        /*0068*/ 	.byte	0x04, 0x17
        /*006a*/ 	.short	(.L_33 - .L_32)
.L_32:
        /*006c*/ 	.word	0x00000000
        /*0070*/ 	.short	0x0000
        /*0072*/ 	.short	0x0000
        /*0074*/ 	.byte	0x00, 0xf5, 0x21, 0x00


	//----- nvinfo : EIATTR_SPARSE_MMA_MASK
	.align		4
.L_33:
        /*0078*/ 	.byte	0x03, 0x50
        /*007a*/ 	.short	0x0000


	//----- nvinfo : EIATTR_MAXREG_COUNT
	.align		4
        /*007c*/ 	.byte	0x03, 0x1b
        /*007e*/ 	.short	0x00ff


	//----- nvinfo : EIATTR_MERCURY_ISA_VERSION
	.align		4
        /*0080*/ 	.byte	0x03, 0x5f
        /*0082*/ 	.short	0x0101


	//----- nvinfo : EIATTR_VRC_CTA_INIT_COUNT
	.align		4
        /*0084*/ 	.byte	0x02, 0x4a
	.zero		1
	.zero		1


	//----- nvinfo : EIATTR_EXIT_INSTR_OFFSETS
	.align		4
        /*0088*/ 	.byte	0x04, 0x1c
        /*008a*/ 	.short	(.L_35 - .L_34)


	//   ....[0]....
.L_34:
        /*008c*/ 	.word	0x000001b0


	//----- nvinfo : EIATTR_CBANK_PARAM_SIZE
	.align		4
.L_35:
        /*0090*/ 	.byte	0x03, 0x19
        /*0092*/ 	.short	0x0038


	//----- nvinfo : EIATTR_PARAM_CBANK
	.align		4
        /*0094*/ 	.byte	0x04, 0x0a
        /*0096*/ 	.short	(.L_37 - .L_36)
	.align		4
.L_36:
        /*0098*/ 	.word	index@(.nv.constant0._Z7ReOrderPiS_S_S_S_S_S_)
        /*009c*/ 	.short	0x0380
        /*009e*/ 	.short	0x0038


	//----- nvinfo : EIATTR_SW_WAR
	.align		4
.L_37:
        /*00a0*/ 	.byte	0x04, 0x36
        /*00a2*/ 	.short	(.L_39 - .L_38)
.L_38:
        /*00a4*/ 	.word	0x00000008
.L_39:


//--------------------- .nv.info._Z9PrefixSumPiS_S_ --------------------------
	.section	.nv.info._Z9PrefixSumPiS_S_,"",@"SHT_CUDA_INFO"
	.sectionflags	@""
	.align	4


	//----- nvinfo : EIATTR_CUDA_API_VERSION
	.align		4
        /*0000*/ 	.byte	0x04, 0x37
        /*0002*/ 	.short	(.L_41 - .L_40)
.L_40:
        /*0004*/ 	.word	0x00000082


	//----- nvinfo : EIATTR_KPARAM_INFO
	.align		4
.L_41:
        /*0008*/ 	.byte	0x04, 0x17
        /*000a*/ 	.short	(.L_43 - .L_42)
.L_42:
        /*000c*/ 	.word	0x00000000
        /*0010*/ 	.short	0x0002
        /*0012*/ 	.short	0x0010
        /*0014*/ 	.byte	0x00, 0xf5, 0x21, 0x00


	//----- nvinfo : EIATTR_KPARAM_INFO
	.align		4
.L_43:
        /*0018*/ 	.byte	0x04, 0x17
        /*001a*/ 	.short	(.L_45 - .L_44)
.L_44:
        /*001c*/ 	.word	0x00000000
        /*0020*/ 	.short	0x0001
        /*0022*/ 	.short	0x0008
        /*0024*/ 	.byte	0x00, 0xf5, 0x21, 0x00


	//----- nvinfo : EIATTR_KPARAM_INFO
	.align		4
.L_45:
        /*0028*/ 	.byte	0x04, 0x17
        /*002a*/ 	.short	(.L_47 - .L_46)
.L_46:
        /*002c*/ 	.word	0x00000000
        /*0030*/ 	.short	0x0000
        /*0032*/ 	.short	0x0000
        /*0034*/ 	.byte	0x00, 0xf5, 0x21, 0x00


	//----- nvinfo : EIATTR_SPARSE_MMA_MASK
	.align		4
.L_47:
        /*0038*/ 	.byte	0x03, 0x50
        /*003a*/ 	.short	0x0000


	//----- nvinfo : EIATTR_MAXREG_COUNT
	.align		4
        /*003c*/ 	.byte	0x03, 0x1b
        /*003e*/ 	.short	0x00ff


	//----- nvinfo : EIATTR_NUM_BARRIERS
	.align		4
        /*0040*/ 	.byte	0x02, 0x4c
        /*0042*/ 	.byte	0x01
	.zero		1


	//----- nvinfo : EIATTR_MERCURY_ISA_VERSION
	.align		4
        /*0044*/ 	.byte	0x03, 0x5f
        /*0046*/ 	.short	0x0101


	//----- nvinfo : EIATTR_VRC_CTA_INIT_COUNT
	.align		4
        /*0048*/ 	.byte	0x02, 0x4a
	.zero		1
	.zero		1


	//----- nvinfo : EIATTR_EXIT_INSTR_OFFSETS
	.align		4
        /*004c*/ 	.byte	0x04, 0x1c
        /*004e*/ 	.short	(.L_49 - .L_48)


	//   ....[0]....
.L_48:
        /*0050*/ 	.word	0x00000060


	//   ....[1]....
        /*0054*/ 	.word	0x00000310


	//----- nvinfo : EIATTR_CRS_STACK_SIZE
	.align		4
.L_49:
        /*0058*/ 	.byte	0x04, 0x1e
        /*005a*/ 	.short	(.L_51 - .L_50)
.L_50:
        /*005c*/ 	.word	0x00000000


	//----- nvinfo : EIATTR_CBANK_PARAM_SIZE
	.align		4
.L_51:
        /*0060*/ 	.byte	0x03, 0x19
        /*0062*/ 	.short	0x0018


	//----- nvinfo : EIATTR_PARAM_CBANK
	.align		4
        /*0064*/ 	.byte	0x04, 0x0a
        /*0066*/ 	.short	(.L_53 - .L_52)
	.align		4
.L_52:
        /*0068*/ 	.word	index@(.nv.constant0._Z9PrefixSumPiS_S_)
        /*006c*/ 	.short	0x0380
        /*006e*/ 	.short	0x0018


	//----- nvinfo : EIATTR_SW_WAR
	.align		4
.L_53:
        /*0070*/ 	.byte	0x04, 0x36
        /*0072*/ 	.short	(.L_55 - .L_54)
.L_54:
        /*0074*/ 	.word	0x00000008
.L_55:


//--------------------- .nv.info._Z29GenerateHistogramAndPredicatePiS_S_S_S_S_ --------------------------
	.section	.nv.info._Z29GenerateHistogramAndPredicatePiS_S_S_S_S_,"",@"SHT_CUDA_INFO"
	.sectionflags	@""
	.align	4


	//----- nvinfo : EIATTR_CUDA_API_VERSION
	.align		4
        /*0000*/ 	.byte	0x04, 0x37
        /*0002*/ 	.short	(.L_57 - .L_56)
.L_56:
        /*0004*/ 	.word	0x00000082


	//----- nvinfo : EIATTR_KPARAM_INFO
	.align		4
.L_57:
        /*0008*/ 	.byte	0x04, 0x17
        /*000a*/ 	.short	(.L_59 - .L_58)
.L_58:
        /*000c*/ 	.word	0x00000000
        /*0010*/ 	.short	0x0005
        /*0012*/ 	.short	0x0028
        /*0014*/ 	.byte	0x00, 0xf5, 0x21, 0x00


	//----- nvinfo : EIATTR_KPARAM_INFO
	.align		4
.L_59:
        /*0018*/ 	.byte	0x04, 0x17
        /*001a*/ 	.short	(.L_61 - .L_60)
.L_60:
        /*001c*/ 	.word	0x00000000
        /*0020*/ 	.short	0x0004
        /*0022*/ 	.short	0x0020
        /*0024*/ 	.byte	0x00, 0xf5, 0x21, 0x00


	//----- nvinfo : EIATTR_KPARAM_INFO
	.align		4
.L_61:
        /*0028*/ 	.byte	0x04, 0x17
        /*002a*/ 	.short	(.L_63 - .L_62)
.L_62:
        /*002c*/ 	.word	0x00000000
        /*0030*/ 	.short	0x0003
        /*0032*/ 	.short	0x0018
        /*0034*/ 	.byte	0x00, 0xf5, 0x21, 0x00


	//----- nvinfo : EIATTR_KPARAM_INFO
	.align		4
.L_63:
        /*0038*/ 	.byte	0x04, 0x17
        /*003a*/ 	.short	(.L_65 - .L_64)
.L_64:
        /*003c*/ 	.word	0x00000000
        /*0040*/ 	.short	0x0002
        /*0042*/ 	.short	0x0010
        /*0044*/ 	.byte	0x00, 0xf5, 0x21, 0x00


	//----- nvinfo : EIATTR_KPARAM_INFO
	.align		4
.L_65:
        /*0048*/ 	.byte	0x04, 0x17
        /*004a*/ 	.short	(.L_67 - .L_66)
.L_66:
        /*004c*/ 	.word	0x00000000
        /*0050*/ 	.short	0x0001
        /*0052*/ 	.short	0x0008
        /*0054*/ 	.byte	0x00, 0xf5, 0x21, 0x00


	//----- nvinfo : EIATTR_KPARAM_INFO
	.align		4
.L_67:
        /*0058*/ 	.byte	0x04, 0x17
        /*005a*/ 	.short	(.L_69 - .L_68)
.L_68:
        /*005c*/ 	.word	0x00000000
        /*0060*/ 	.short	0x0000
        /*0062*/ 	.short	0x0000
        /*0064*/ 	.byte	0x00, 0xf5, 0x21, 0x00


	//----- nvinfo : EIATTR_SPARSE_MMA_MASK
	.align		4
.L_69:
        /*0068*/ 	.byte	0x03, 0x50
        /*006a*/ 	.short	0x0000


	//----- nvinfo : EIATTR_MAXREG_COUNT
	.align		4
        /*006c*/ 	.byte	0x03, 0x1b
        /*006e*/ 	.short	0x00ff


	//----- nvinfo : EIATTR_MERCURY_ISA_VERSION
	.align		4
        /*0070*/ 	.byte	0x03, 0x5f
        /*0072*/ 	.short	0x0101


	//----- nvinfo : EIATTR_VRC_CTA_INIT_COUNT
	.align		4
        /*0074*/ 	.byte	0x02, 0x4a
	.zero		1
	.zero		1


	//----- nvinfo : EIATTR_EXIT_INSTR_OFFSETS
	.align		4
        /*0078*/ 	.byte	0x04, 0x1c
        /*007a*/ 	.short	(.L_71 - .L_70)


	//   ....[0]....
.L_70:
        /*007c*/ 	.word	0x00000180


	//----- nvinfo : EIATTR_CBANK_PARAM_SIZE
	.align		4
.L_71:
        /*0080*/ 	.byte	0x03, 0x19
        /*0082*/ 	.short	0x0030


	//----- nvinfo : EIATTR_PARAM_CBANK
	.align		4
        /*0084*/ 	.byte	0x04, 0x0a
        /*0086*/ 	.short	(.L_73 - .L_72)
	.align		4
.L_72:
        /*0088*/ 	.word	index@(.nv.constant0._Z29GenerateHistogramAndPredicatePiS_S_S_S_S_)
        /*008c*/ 	.short	0x0380
        /*008e*/ 	.short	0x0030


	//----- nvinfo : EIATTR_SW_WAR
	.align		4
.L_73:
        /*0090*/ 	.byte	0x04, 0x36
        /*0092*/ 	.short	(.L_75 - .L_74)
.L_74:
        /*0094*/ 	.word	0x00000008
.L_75:


//--------------------- .nv.callgraph             --------------------------
	.section	.nv.callgraph,"",@"SHT_CUDA_CALLGRAPH"
	.align	4
	.sectionentsize	8
	.align		4
        /*0000*/ 	.word	0x00000000
	.align		4
        /*0004*/ 	.word	0xffffffff
	.align		4
        /*0008*/ 	.word	0x00000000
	.align		4
        /*000c*/ 	.word	0xfffffffe
	.align		4
        /*0010*/ 	.word	0x00000000
	.align		4
        /*0014*/ 	.word	0xfffffffd
	.align		4
        /*0018*/ 	.word	0x00000000
	.align		4
        /*001c*/ 	.word	0xfffffffc


//--------------------- .text._Z7ReOrderPiS_S_S_S_S_S_ --------------------------
	.section	.text._Z7ReOrderPiS_S_S_S_S_S_,"ax",@progbits
	.align	128
        .global         _Z7ReOrderPiS_S_S_S_S_S_
        .type           _Z7ReOrderPiS_S_S_S_S_S_,@function
        .size           _Z7ReOrderPiS_S_S_S_S_S_,(.L_x_7 - _Z7ReOrderPiS_S_S_S_S_S_)
        .other          _Z7ReOrderPiS_S_S_S_S_S_,@"STO_CUDA_ENTRY STV_DEFAULT"
_Z7ReOrderPiS_S_S_S_S_S_:
.text._Z7ReOrderPiS_S_S_S_S_S_:
[----:B------:R-:W-:Y:S01]  /*0000*/  LDC R1, c[0x0][0x37c] ;  /* 0x0000df00ff017b82 */ /* 0x000fe20000000800 */
[----:B------:R-:W0:Y:S07]  /*0010*/  S2R R17, SR_TID.X ;  /* 0x0000000000117919 */ /* 0x000e2e0000002100 */
[----:B------:R-:W0:Y:S01]  /*0020*/  LDC.64 R2, c[0x0][0x380] ;  /* 0x0000e000ff027b82 */ /* 0x000e220000000a00 */
[----:B------:R-:W1:Y:S07]  /*0030*/  LDCU.64 UR4, c[0x0][0x358] ;  /* 0x00006b00ff0477ac */ /* 0x000e6e0008000a00 */
[----:B------:R-:W1:Y:S08]  /*0040*/  LDC.64 R6, c[0x0][0x3a8] ;  /* 0x0000ea00ff067b82 */ /* 0x000e700000000a00 */
[----:B------:R-:W2:Y:S08]  /*0050*/  LDC.64 R4, c[0x0][0x3a0] ;  /* 0x0000e800ff047b82 */ /* 0x000eb00000000a00 */
[----:B------:R-:W3:Y:S01]  /*0060*/  LDC.64 R8, c[0x0][0x3b0] ;  /* 0x0000ec00ff087b82 */ /* 0x000ee20000000a00 */
[----:B0-----:R-:W-:Y:S01]  /*0070*/  IMAD.WIDE.U32 R2, R17, 0x4, R2 ;  /* 0x0000000411027825 */ /* 0x001fe200078e0002 */
[----:B-1----:R-:W4:Y:S06]  /*0080*/  LDG.E R6, desc[UR4][R6.64] ;  /* 0x0000000406067981 */ /* 0x002f2c000c1e1900 */
[----:B------:R-:W0:Y:S01]  /*0090*/  LDC.64 R10, c[0x0][0x390] ;  /* 0x0000e400ff0a7b82 */ /* 0x000e220000000a00 */
[----:B------:R-:W5:Y:S04]  /*00a0*/  LDG.E R0, desc[UR4][R2.64] ;  /* 0x0000000402007981 */ /* 0x000f68000c1e1900 */
[----:B--2---:R-:W5:Y:S03]  /*00b0*/  LDG.E R5, desc[UR4][R4.64] ;  /* 0x0000000404057981 */ /* 0x004f66000c1e1900 */
[----:B------:R-:W1:Y:S01]  /*00c0*/  LDC.64 R12, c[0x0][0x398] ;  /* 0x0000e600ff0c7b82 */ /* 0x000e620000000a00 */
[----:B---3--:R-:W2:Y:S01]  /*00d0*/  LDG.E R8, desc[UR4][R8.64] ;  /* 0x0000000408087981 */ /* 0x008ea2000c1e1900 */
[----:B------:R-:W-:-:S04]  /*00e0*/  MOV R15, 0xffffffff ;  /* 0xffffffff000f7802 */ /* 0x000fc80000000f00 */
[----:B----4-:R-:W-:Y:S02]  /*00f0*/  SHF.L.U32 R15, R15, R6, RZ ;  /* 0x000000060f0f7219 */ /* 0x010fe400000006ff */
[----:B-----5:R-:W-:Y:S02]  /*0100*/  SHF.R.S32.HI R14, RZ, R5, R0 ;  /* 0x00000005ff0e7219 */ /* 0x020fe40000011400 */
[----:B------:R-:W3:Y:S02]  /*0110*/  LDC.64 R4, c[0x0][0x388] ;  /* 0x0000e200ff047b82 */ /* 0x000ee40000000a00 */
[----:B------:R-:W-:-:S05]  /*0120*/  LOP3.LUT R15, R14, R15, RZ, 0x30, !PT ;  /* 0x0000000f0e0f7212 */ /* 0x000fca00078e30ff */
[C---:B--2---:R-:W-:Y:S02]  /*0130*/  IMAD R17, R15.reuse, R8, R17 ;  /* 0x000000080f117224 */ /* 0x044fe400078e0211 */
[----:B0-----:R-:W-:-:S04]  /*0140*/  IMAD.WIDE.U32 R10, R15, 0x4, R10 ;  /* 0x000000040f0a7825 */ /* 0x001fc800078e000a */
[----:B-1----:R-:W-:Y:S02]  /*0150*/  IMAD.WIDE R2, R17, 0x4, R12 ;  /* 0x0000000411027825 */ /* 0x002fe400078e020c */
[----:B------:R-:W2:Y:S04]  /*0160*/  LDG.E R11, desc[UR4][R10.64] ;  /* 0x000000040a0b7981 */ /* 0x000ea8000c1e1900 */
[----:B------:R-:W2:Y:S02]  /*0170*/  LDG.E R2, desc[UR4][R2.64] ;  /* 0x0000000402027981 */ /* 0x000ea4000c1e1900 */
[----:B--2---:R-:W-:-:S05]  /*0180*/  IADD3 R7, PT, PT, R2, R11, RZ ;  /* 0x0000000b02077210 */ /* 0x004fca0007ffe0ff */
[----:B---3--:R-:W-:-:S05]  /*0190*/  IMAD.WIDE R4, R7, 0x4, R4 ;  /* 0x0000000407047825 */ /* 0x008fca00078e0204 */
[----:B------:R-:W-:Y:S01]  /*01a0*/  STG.E desc[UR4][R4.64], R0 ;  /* 0x0000000004007986 */ /* 0x000fe2000c101904 */
[----:B------:R-:W-:Y:S05]  /*01b0*/  EXIT ;  /* 0x000000000000794d */ /* 0x000fea0003800000 */
.L_x_0:
[----:B------:R-:W-:-:S00]  /*01c0*/  BRA `(.L_x_0) ;  /* 0xfffffffc00fc7947 */ /* 0x000fc0000383ffff */
[----:B------:R-:W-:-:S00]  /*01d0*/  NOP ;  /* 0x0000000000007918 */ /* 0x000fc00000000000 */
        /* <DEDUP_REMOVED lines=10> */
.L_x_7:


//--------------------- .text._Z9PrefixSumPiS_S_  --------------------------
	.section	.text._Z9PrefixSumPiS_S_,"ax",@progbits
	.align	128
        .global         _Z9PrefixSumPiS_S_
        .type           _Z9PrefixSumPiS_S_,@function
        .size           _Z9PrefixSumPiS_S_,(.L_x_8 - _Z9PrefixSumPiS_S_)
        .other          _Z9PrefixSumPiS_S_,@"STO_CUDA_ENTRY STV_DEFAULT"
_Z9PrefixSumPiS_S_:
.text._Z9PrefixSumPiS_S_:
[----:B------:R-:W-:Y:S08]  /*0000*/  LDC R1, c[0x0][0x37c] ;  /* 0x0000df00ff017b82 */ /* 0x000ff00000000800 */
[----:B------:R-:W0:Y:S01]  /*0010*/  LDC.64 R2, c[0x0][0x390] ;  /* 0x0000e400ff027b82 */ /* 0x000e220000000a00 */
[----:B------:R-:W0:Y:S02]  /*0020*/  LDCU.64 UR6, c[0x0][0x358] ;  /* 0x00006b00ff0677ac */ /* 0x000e240008000a00 */
[----:B0-----:R-:W2:Y:S01]  /*0030*/  LDG.E R8, desc[UR6][R2.64] ;  /* 0x0000000602087981 */ /* 0x001ea2000c1e1900 */
[----:B------:R-:W2:Y:S02]  /*0040*/  S2R R11, SR_TID.X ;  /* 0x00000000000b7919 */ /* 0x000ea40000002100 */
[----:B--2---:R-:W-:-:S13]  /*0050*/  ISETP.GE.AND P0, PT, R11, R8, PT ;  /* 0x000000080b00720c */ /* 0x004fda0003f06270 */
[----:B------:R-:W-:Y:S05]  /*0060*/  @P0 EXIT ;  /* 0x000000000000094d */ /* 0x000fea0003800000 */
[----:B------:R-:W0:Y:S01]  /*0070*/  S2UR UR5, SR_CTAID.X ;  /* 0x00000000000579c3 */ /* 0x000e220000002500 */
[----:B------:R-:W1:Y:S02]  /*0080*/  LDCU.64 UR8, c[0x0][0x380] ;  /* 0x00007000ff0877ac */ /* 0x000e640008000a00 */
[----:B-1----:R-:W-:Y:S02]  /*0090*/  MOV R6, UR8 ;  /* 0x0000000800067c02 */ /* 0x002fe40008000f00 */
[----:B------:R-:W-:Y:S01]  /*00a0*/  MOV R7, UR9 ;  /* 0x0000000900077c02 */ /* 0x000fe20008000f00 */
[----:B0-----:R-:W-:-:S04]  /*00b0*/  IMAD R5, R8, UR5, R11 ;  /* 0x0000000508057c24 */ /* 0x001fc8000f8e020b */
[----:B------:R-:W-:-:S05]  /*00c0*/  IMAD.WIDE.U32 R4, R5, 0x4, R6 ;  /* 0x0000000405047825 */ /* 0x000fca00078e0006 */
[----:B------:R0:W5:Y:S01]  /*00d0*/  LDG.E R0, desc[UR6][R4.64] ;  /* 0x0000000604007981 */ /* 0x000162000c1e1900 */
[----:B------:R-:W1:Y:S02]  /*00e0*/  LDCU UR8, c[0x0][0x360] ;  /* 0x00006c00ff0877ac */ /* 0x000e640008000800 */
[----:B-1----:R-:W-:-:S09]  /*00f0*/  UISETP.GE.U32.AND UP0, UPT, UR8, 0x2, UPT ;  /* 0x000000020800788c */ /* 0x002fd2000bf06070 */
[----:B0-----:R-:W-:Y:S05]  /*0100*/  BRA.U !UP0, `(.L_x_1) ;  /* 0x0000000108607547 */ /* 0x001fea000b800000 */
[----:B------:R-:W0:Y:S01]  /*0110*/  LDC.64 R6, c[0x0][0x380] ;  /* 0x0000e000ff067b82 */ /* 0x000e220000000a00 */
[----:B-----5:R-:W-:Y:S01]  /*0120*/  MOV R9, R0 ;  /* 0x0000000000097202 */ /* 0x020fe20000000f00 */
[----:B------:R-:W-:-:S06]  /*0130*/  UMOV UR4, 0x1 ;  /* 0x0000000100047882 */ /* 0x000fcc0000000000 */
.L_x_4:
[----:B------:R-:W-:Y:S01]  /*0140*/  ISETP.GE.U32.AND P0, PT, R11, UR4, PT ;  /* 0x000000040b007c0c */ /* 0x000fe2000bf06070 */
[----:B------:R-:W-:-:S12]  /*0150*/  BSSY.RECONVERGENT B0, `(.L_x_2) ;  /* 0x0000008000007945 */ /* 0x000fd80003800200 */
[----:B-1----:R-:W-:Y:S05]  /*0160*/  @!P0 BRA `(.L_x_3) ;  /* 0x0000000000188947 */ /* 0x002fea0003800000 */
[----:B------:R-:W2:Y:S01]  /*0170*/  LDG.E R4, desc[UR6][R2.64] ;  /* 0x0000000602047981 */ /* 0x000ea2000c1e1900 */
[----:B------:R-:W-:-:S05]  /*0180*/  IADD3 R5, PT, PT, R11, -UR4, RZ ;  /* 0x800000040b057c10 */ /* 0x000fca000fffe0ff */
[----:B--2---:R-:W-:-:S04]  /*0190*/  IMAD R5, R4, UR5, R5 ;  /* 0x0000000504057c24 */ /* 0x004fc8000f8e0205 */
[----:B0-----:R-:W-:-:S06]  /*01a0*/  IMAD.WIDE.U32 R4, R5, 0x4, R6 ;  /* 0x0000000405047825 */ /* 0x001fcc00078e0006 */
[----:B------:R-:W2:Y:S02]  /*01b0*/  LDG.E R4, desc[UR6][R4.64] ;  /* 0x0000000604047981 */ /* 0x000ea4000c1e1900 */
[----:B--2---:R-:W-:-:S07]  /*01c0*/  IADD3 R9, PT, PT, R9, R4, RZ ;  /* 0x0000000409097210 */ /* 0x004fce0007ffe0ff */
.L_x_3:
[----:B------:R-:W-:Y:S05]  /*01d0*/  BSYNC.RECONVERGENT B0 ;  /* 0x0000000000007941 */ /* 0x000fea0003800200 */
.L_x_2:
[----:B------:R-:W-:Y:S06]  /*01e0*/  BAR.SYNC.DEFER_BLOCKING 0x0 ;  /* 0x0000000000007b1d */ /* 0x000fec0000010000 */
[----:B------:R-:W2:Y:S01]  /*01f0*/  LDG.E R4, desc[UR6][R2.64] ;  /* 0x0000000602047981 */ /* 0x000ea2000c1e1900 */
[----:B------:R-:W-:-:S04]  /*0200*/  USHF.L.U32 UR4, UR4, 0x1, URZ ;  /* 0x0000000104047899 */ /* 0x000fc800080006ff */
[----:B------:R-:W-:Y:S01]  /*0210*/  UISETP.GE.U32.AND UP0, UPT, UR4, UR8, UPT ;  /* 0x000000080400728c */ /* 0x000fe2000bf06070 */
[----:B--2---:R-:W-:-:S04]  /*0220*/  IMAD R5, R4, UR5, R11 ;  /* 0x0000000504057c24 */ /* 0x004fc8000f8e020b */
[----:B0-----:R-:W-:-:S05]  /*0230*/  IMAD.WIDE R4, R5, 0x4, R6 ;  /* 0x0000000405047825 */ /* 0x001fca00078e0206 */
[----:B------:R1:W-:Y:S01]  /*0240*/  STG.E desc[UR6][R4.64], R9 ;  /* 0x0000000904007986 */ /* 0x0003e2000c101906 */
[----:B------:R-:W-:Y:S06]  /*0250*/  BAR.SYNC.DEFER_BLOCKING 0x0 ;  /* 0x0000000000007b1d */ /* 0x000fec0000010000 */
[----:B------:R-:W-:Y:S05]  /*0260*/  BRA.U !UP0, `(.L_x_4) ;  /* 0xfffffffd08b47547 */ /* 0x000fea000b83ffff */
[----:B------:R-:W0:Y:S02]  /*0270*/  LDC.64 R2, c[0x0][0x390] ;  /* 0x0000e400ff027b82 */ /* 0x000e240000000a00 */
[----:B0-----:R0:W5:Y:S02]  /*0280*/  LDG.E R8, desc[UR6][R2.64] ;  /* 0x0000000602087981 */ /* 0x001164000c1e1900 */
.L_x_1:
[----:B-1---5:R-:W-:Y:S01]  /*0290*/  IMAD R9, R8, UR5, R11 ;  /* 0x0000000508097c24 */ /* 0x022fe2000f8e020b */
[----:B------:R-:W1:Y:S03]  /*02a0*/  LDC.64 R4, c[0x0][0x388] ;  /* 0x0000e200ff047b82 */ /* 0x000e660000000a00 */
[----:B0-----:R-:W-:-:S06]  /*02b0*/  IMAD.WIDE R2, R9, 0x4, R6 ;  /* 0x0000000409027825 */ /* 0x001fcc00078e0206 */
[----:B------:R-:W2:Y:S01]  /*02c0*/  LDG.E R3, desc[UR6][R2.64] ;  /* 0x0000000602037981 */ /* 0x000ea2000c1e1900 */
[----:B-1----:R-:W-:Y:S01]  /*02d0*/  IMAD.WIDE R4, R9, 0x4, R4 ;  /* 0x0000000409047825 */ /* 0x002fe200078e0204 */
[----:B--2---:R-:W-:-:S05]  /*02e0*/  IADD3 R7, PT, PT, -R0, R3, RZ ;  /* 0x0000000300077210 */ /* 0x004fca0007ffe1ff */
[----:B------:R-:W-:Y:S01]  /*02f0*/  STG.E desc[UR6][R4.64], R7 ;  /* 0x0000000704007986 */ /* 0x000fe2000c101906 */
[----:B------:R-:W-:Y:S06]  /*0300*/  BAR.SYNC.DEFER_BLOCKING 0x0 ;  /* 0x0000000000007b1d */ /* 0x000fec0000010000 */
[----:B------:R-:W-:Y:S05]  /*0310*/  EXIT ;  /* 0x000000000000794d */ /* 0x000fea0003800000 */
.L_x_5:
        /* <DEDUP_REMOVED lines=14> */
.L_x_8:


//--------------------- .text._Z29GenerateHistogramAndPredicatePiS_S_S_S_S_ --------------------------
	.section	.text._Z29GenerateHistogramAndPredicatePiS_S_S_S_S_,"ax",@progbits
	.align	128
        .global         _Z29GenerateHistogramAndPredicatePiS_S_S_S_S_
        .type           _Z29GenerateHistogramAndPredicatePiS_S_S_S_S_,@function
        .size           _Z29GenerateHistogramAndPredicatePiS_S_S_S_S_,(.L_x_9 - _Z29GenerateHistogramAndPredicatePiS_S_S_S_S_)
        .other          _Z29GenerateHistogramAndPredicatePiS_S_S_S_S_,@"STO_CUDA_ENTRY STV_DEFAULT"
_Z29GenerateHistogramAndPredicatePiS_S_S_S_S_:
.text._Z29GenerateHistogramAndPredicatePiS_S_S_S_S_:
        /* <DEDUP_REMOVED lines=8> */
[----:B-1----:R-:W4:Y:S05]  /*0080*/  LDG.E R5, desc[UR4][R4.64] ;  /* 0x0000000404057981 */ /* 0x002f2a000c1e1900 */
[----:B------:R-:W4:Y:S04]  /*0090*/  LDG.E R2, desc[UR4][R2.64] ;  /* 0x0000000402027981 */ /* 0x000f28000c1e1900 */
[----:B--2---:R-:W2:Y:S01]  /*00a0*/  LDG.E R6, desc[UR4][R6.64] ;  /* 0x0000000406067981 */ /* 0x004ea2000c1e1900 */
[----:B------:R-:W0:Y:S01]  /*00b0*/  LDC.64 R10, c[0x0][0x3a8] ;  /* 0x0000ea00ff0a7b82 */ /* 0x000e220000000a00 */
[----:B------:R-:W-:Y:S01]  /*00c0*/  MOV R13, 0xffffffff ;  /* 0xffffffff000d7802 */ /* 0x000fe20000000f00 */
[----:B------:R-:W-:Y:S01]  /*00d0*/  HFMA2 R17, -RZ, RZ, 0, 5.9604644775390625e-08 ;  /* 0x00000001ff117431 */ /* 0x000fe200000001ff */
[----:B----4-:R-:W-:-:S05]  /*00e0*/  SHF.R.S32.HI R0, RZ, R5, R2 ;  /* 0x00000005ff007219 */ /* 0x010fca0000011402 */
[----:B------:R-:W1:Y:S01]  /*00f0*/  LDC.64 R2, c[0x0][0x3a0] ;  /* 0x0000e800ff027b82 */ /* 0x000e620000000a00 */
[----:B--2---:R-:W-:-:S04]  /*0100*/  SHF.L.U32 R13, R13, R6, RZ ;  /* 0x000000060d0d7219 */ /* 0x004fc800000006ff */
[----:B------:R-:W-:-:S05]  /*0110*/  LOP3.LUT R13, R0, R13, RZ, 0x30, !PT ;  /* 0x0000000d000d7212 */ /* 0x000fca00078e30ff */
[----:B---3--:R-:W-:-:S05]  /*0120*/  IMAD.WIDE.U32 R8, R13, 0x4, R8 ;  /* 0x000000040d087825 */ /* 0x008fca00078e0008 */
[----:B------:R-:W-:Y:S04]  /*0130*/  REDG.E.ADD.STRONG.GPU desc[UR4][R8.64], R17 ;  /* 0x000000110800798e */ /* 0x000fe8000c12e104 */
[----:B0-----:R-:W2:Y:S02]  /*0140*/  LDG.E R10, desc[UR4][R10.64] ;  /* 0x000000040a0a7981 */ /* 0x001ea4000c1e1900 */
[----:B--2---:R-:W-:-:S04]  /*0150*/  IMAD R13, R13, R10, R15 ;  /* 0x0000000a0d0d7224 */ /* 0x004fc800078e020f */
[----:B-1----:R-:W-:-:S05]  /*0160*/  IMAD.WIDE R2, R13, 0x4, R2 ;  /* 0x000000040d027825 */ /* 0x002fca00078e0202 */
[----:B------:R-:W-:Y:S01]  /*0170*/  STG.E desc[UR4][R2.64], R17 ;  /* 0x0000001102007986 */ /* 0x000fe2000c101904 */
[----:B------:R-:W-:Y:S05]  /*0180*/  EXIT ;  /* 0x000000000000794d */ /* 0x000fea0003800000 */
.L_x_6:
        /* <DEDUP_REMOVED lines=15> */
.L_x_9:


//--------------------- .nv.shared.reserved.0     --------------------------
	.section	.nv.shared.reserved.0,"aw",@nobits
	.weak		__nv_reservedSMEM_offset_0_alias
	.size		__nv_reservedSMEM_offset_0_alias, 0, 64
	.other		__nv_reservedSMEM_offset_0_alias,@"STO_CUDA_RESERVED_SHARED STV_DEFAULT"
__nv_reservedSMEM_offset_0_alias:
	.zero		0
	.zero		64


//--------------------- .nv.constant0._Z7ReOrderPiS_S_S_S_S_S_ --------------------------
	.section	.nv.constant0._Z7ReOrderPiS_S_S_S_S_S_,"a",@progbits
	.sectionflags	@""
	.align	4
.nv.constant0._Z7ReOrderPiS_S_S_S_S_S_:
	.zero		952


//--------------------- .nv.constant0._Z9PrefixSumPiS_S_ --------------------------
	.section	.nv.constant0._Z9PrefixSumPiS_S_,"a",@progbits
	.sectionflags	@""
	.align	4
.nv.constant0._Z9PrefixSumPiS_S_:
	.zero		920


//--------------------- .nv.constant0._Z29GenerateHistogramAndPredicatePiS_S_S_S_S_ --------------------------
	.section	.nv.constant0._Z29GenerateHistogramAndPredicatePiS_S_S_S_S_,"a",@progbits
	.sectionflags	@""
	.align	4
.nv.constant0._Z29GenerateHistogramAndPredicatePiS_S_S_S_S_:
	.zero		944


//--------------------- SYMBOLS --------------------------

	.type		.nv.reservedSmem.offset0,@object
	.size		.nv.reservedSmem.offset0,0x4
